//
// Generated by NVIDIA NVVM Compiler
//
// Compiler Build ID: CL-36424714
// Cuda compilation tools, release 13.0, V13.0.88
// Based on NVVM 20.0.0
//

.version 9.0
.target sm_100
.address_size 64

	// .globl	_Z18linear_forward_gpuPfS_S_S_ii

.visible .entry _Z18linear_forward_gpuPfS_S_S_ii(
	.param .u64 .ptr .align 1 _Z18linear_forward_gpuPfS_S_S_ii_param_0,
	.param .u64 .ptr .align 1 _Z18linear_forward_gpuPfS_S_S_ii_param_1,
	.param .u64 .ptr .align 1 _Z18linear_forward_gpuPfS_S_S_ii_param_2,
	.param .u64 .ptr .align 1 _Z18linear_forward_gpuPfS_S_S_ii_param_3,
	.param .u32 _Z18linear_forward_gpuPfS_S_S_ii_param_4,
	.param .u32 _Z18linear_forward_gpuPfS_S_S_ii_param_5
)
{
	.reg .pred 	%p<13>;
	.reg .b32 	%r<45>;
	.reg .b32 	%f<55>;
	.reg .b64 	%rd<44>;

	ld.param.u64 	%rd7, [_Z18linear_forward_gpuPfS_S_S_ii_param_0];
	ld.param.u64 	%rd5, [_Z18linear_forward_gpuPfS_S_S_ii_param_1];
	ld.param.u64 	%rd8, [_Z18linear_forward_gpuPfS_S_S_ii_param_2];
	ld.param.u64 	%rd6, [_Z18linear_forward_gpuPfS_S_S_ii_param_3];
	ld.param.u32 	%r20, [_Z18linear_forward_gpuPfS_S_S_ii_param_4];
	ld.param.u32 	%r22, [_Z18linear_forward_gpuPfS_S_S_ii_param_5];
	cvta.to.global.u64 	%rd1, %rd8;
	cvta.to.global.u64 	%rd2, %rd7;
	mov.u32 	%r23, %ntid.x;
	mov.u32 	%r24, %ctaid.x;
	mov.u32 	%r25, %tid.x;
	mad.lo.s32 	%r1, %r23, %r24, %r25;
	mov.u32 	%r26, %ntid.y;
	mov.u32 	%r27, %ctaid.y;
	mov.u32 	%r28, %tid.y;
	mad.lo.s32 	%r29, %r26, %r27, %r28;
	setp.gt.s32 	%p1, %r1, 31;
	setp.ge.s32 	%p2, %r29, %r22;
	or.pred  	%p3, %p1, %p2;
	@%p3 bra 	$L__BB0_13;
	cvta.to.global.u64 	%rd9, %rd5;
	cvta.to.global.u64 	%rd10, %rd6;
	mad.lo.s32 	%r30, %r22, %r1, %r29;
	mul.wide.u32 	%rd11, %r29, 4;
	add.s64 	%rd12, %rd10, %rd11;
	ld.global.f32 	%f52, [%rd12];
	mul.wide.s32 	%rd13, %r30, 4;
	add.s64 	%rd3, %rd9, %rd13;
	st.global.f32 	[%rd3], %f52;
	setp.lt.s32 	%p4, %r20, 1;
	@%p4 bra 	$L__BB0_13;
	mul.lo.s32 	%r3, %r20, %r1;
	and.b32  	%r4, %r20, 7;
	setp.lt.u32 	%p5, %r20, 8;
	mov.b32 	%r43, 0;
	@%p5 bra 	$L__BB0_5;
	and.b32  	%r43, %r20, 2147483640;
	neg.s32 	%r41, %r43;
	shl.b32 	%r7, %r22, 3;
	add.s64 	%rd4, %rd2, 16;
	mul.wide.s32 	%rd18, %r22, 4;
	mov.u32 	%r39, %r3;
	mov.u32 	%r40, %r29;
$L__BB0_4:
	.pragma "nounroll";
	mul.wide.s32 	%rd14, %r39, 4;
	add.s64 	%rd15, %rd4, %rd14;
	ld.global.f32 	%f9, [%rd15+-16];
	mul.wide.s32 	%rd16, %r40, 4;
	add.s64 	%rd17, %rd1, %rd16;
	ld.global.f32 	%f10, [%rd17];
	fma.rn.f32 	%f11, %f9, %f10, %f52;
	st.global.f32 	[%rd3], %f11;
	ld.global.f32 	%f12, [%rd15+-12];
	add.s64 	%rd19, %rd17, %rd18;
	ld.global.f32 	%f13, [%rd19];
	fma.rn.f32 	%f14, %f12, %f13, %f11;
	st.global.f32 	[%rd3], %f14;
	ld.global.f32 	%f15, [%rd15+-8];
	add.s64 	%rd20, %rd19, %rd18;
	ld.global.f32 	%f16, [%rd20];
	fma.rn.f32 	%f17, %f15, %f16, %f14;
	st.global.f32 	[%rd3], %f17;
	ld.global.f32 	%f18, [%rd15+-4];
	add.s64 	%rd21, %rd20, %rd18;
	ld.global.f32 	%f19, [%rd21];
	fma.rn.f32 	%f20, %f18, %f19, %f17;
	st.global.f32 	[%rd3], %f20;
	ld.global.f32 	%f21, [%rd15];
	add.s64 	%rd22, %rd21, %rd18;
	ld.global.f32 	%f22, [%rd22];
	fma.rn.f32 	%f23, %f21, %f22, %f20;
	st.global.f32 	[%rd3], %f23;
	ld.global.f32 	%f24, [%rd15+4];
	add.s64 	%rd23, %rd22, %rd18;
	ld.global.f32 	%f25, [%rd23];
	fma.rn.f32 	%f26, %f24, %f25, %f23;
	st.global.f32 	[%rd3], %f26;
	ld.global.f32 	%f27, [%rd15+8];
	add.s64 	%rd24, %rd23, %rd18;
	ld.global.f32 	%f28, [%rd24];
	fma.rn.f32 	%f29, %f27, %f28, %f26;
	st.global.f32 	[%rd3], %f29;
	ld.global.f32 	%f30, [%rd15+12];
	add.s64 	%rd25, %rd24, %rd18;
	ld.global.f32 	%f31, [%rd25];
	fma.rn.f32 	%f52, %f30, %f31, %f29;
	st.global.f32 	[%rd3], %f52;
	add.s32 	%r41, %r41, 8;
	add.s32 	%r40, %r40, %r7;
	add.s32 	%r39, %r39, 8;
	setp.ne.s32 	%p6, %r41, 0;
	@%p6 bra 	$L__BB0_4;
$L__BB0_5:
	setp.eq.s32 	%p7, %r4, 0;
	@%p7 bra 	$L__BB0_13;
	and.b32  	%r15, %r20, 3;
	setp.lt.u32 	%p8, %r4, 4;
	@%p8 bra 	$L__BB0_8;
	add.s32 	%r32, %r43, %r3;
	mad.lo.s32 	%r33, %r43, %r22, %r29;
	mul.wide.s32 	%rd26, %r32, 4;
	add.s64 	%rd27, %rd2, %rd26;
	ld.global.f32 	%f32, [%rd27];
	mul.wide.s32 	%rd28, %r33, 4;
	add.s64 	%rd29, %rd1, %rd28;
	ld.global.f32 	%f33, [%rd29];
	fma.rn.f32 	%f34, %f32, %f33, %f52;
	st.global.f32 	[%rd3], %f34;
	ld.global.f32 	%f35, [%rd27+4];
	mul.wide.s32 	%rd30, %r22, 4;
	add.s64 	%rd31, %rd29, %rd30;
	ld.global.f32 	%f36, [%rd31];
	fma.rn.f32 	%f37, %f35, %f36, %f34;
	st.global.f32 	[%rd3], %f37;
	ld.global.f32 	%f38, [%rd27+8];
	add.s64 	%rd32, %rd31, %rd30;
	ld.global.f32 	%f39, [%rd32];
	fma.rn.f32 	%f40, %f38, %f39, %f37;
	st.global.f32 	[%rd3], %f40;
	ld.global.f32 	%f41, [%rd27+12];
	add.s64 	%rd33, %rd32, %rd30;
	ld.global.f32 	%f42, [%rd33];
	fma.rn.f32 	%f52, %f41, %f42, %f40;
	st.global.f32 	[%rd3], %f52;
	add.s32 	%r43, %r43, 4;
$L__BB0_8:
	setp.eq.s32 	%p9, %r15, 0;
	@%p9 bra 	$L__BB0_13;
	setp.eq.s32 	%p10, %r15, 1;
	@%p10 bra 	$L__BB0_11;
	add.s32 	%r34, %r43, %r3;
	mad.lo.s32 	%r35, %r43, %r22, %r29;
	mul.wide.s32 	%rd34, %r34, 4;
	add.s64 	%rd35, %rd2, %rd34;
	ld.global.f32 	%f43, [%rd35];
	mul.wide.s32 	%rd36, %r35, 4;
	add.s64 	%rd37, %rd1, %rd36;
	ld.global.f32 	%f44, [%rd37];
	fma.rn.f32 	%f45, %f43, %f44, %f52;
	st.global.f32 	[%rd3], %f45;
	ld.global.f32 	%f46, [%rd35+4];
	mul.wide.s32 	%rd38, %r22, 4;
	add.s64 	%rd39, %rd37, %rd38;
	ld.global.f32 	%f47, [%rd39];
	fma.rn.f32 	%f52, %f46, %f47, %f45;
	st.global.f32 	[%rd3], %f52;
	add.s32 	%r43, %r43, 2;
$L__BB0_11:
	and.b32  	%r36, %r20, 1;
	setp.eq.b32 	%p11, %r36, 1;
	not.pred 	%p12, %p11;
	@%p12 bra 	$L__BB0_13;
	add.s32 	%r37, %r43, %r3;
	mad.lo.s32 	%r38, %r43, %r22, %r29;
	mul.wide.s32 	%rd40, %r37, 4;
	add.s64 	%rd41, %rd2, %rd40;
	ld.global.f32 	%f48, [%rd41];
	mul.wide.s32 	%rd42, %r38, 4;
	add.s64 	%rd43, %rd1, %rd42;
	ld.global.f32 	%f49, [%rd43];
	fma.rn.f32 	%f50, %f48, %f49, %f52;
	st.global.f32 	[%rd3], %f50;
$L__BB0_13:
	ret;

}
	// .globl	_Z16relu_forward_gpuPfS_i
.visible .entry _Z16relu_forward_gpuPfS_i(
	.param .u64 .ptr .align 1 _Z16relu_forward_gpuPfS_i_param_0,
	.param .u64 .ptr .align 1 _Z16relu_forward_gpuPfS_i_param_1,
	.param .u32 _Z16relu_forward_gpuPfS_i_param_2
)
{
	.reg .pred 	%p<2>;
	.reg .b32 	%r<7>;
	.reg .b32 	%f<4>;
	.reg .b64 	%rd<8>;
	.reg .b64 	%fd<3>;

	ld.param.u64 	%rd1, [_Z16relu_forward_gpuPfS_i_param_0];
	ld.param.u64 	%rd2, [_Z16relu_forward_gpuPfS_i_param_1];
	ld.param.u32 	%r2, [_Z16relu_forward_gpuPfS_i_param_2];
	mov.u32 	%r3, %ntid.x;
	mov.u32 	%r4, %ctaid.x;
	mov.u32 	%r5, %tid.x;
	mad.lo.s32 	%r1, %r3, %r4, %r5;
	shl.b32 	%r6, %r2, 5;
	setp.ge.s32 	%p1, %r1, %r6;
	@%p1 bra 	$L__BB1_2;
	cvta.to.global.u64 	%rd3, %rd1;
	cvta.to.global.u64 	%rd4, %rd2;
	mul.wide.s32 	%rd5, %r1, 4;
	add.s64 	%rd6, %rd3, %rd5;
	ld.global.f32 	%f1, [%rd6];
	cvt.f64.f32 	%fd1, %f1;
	mul.f64 	%fd2, %fd1, 0d3FC999999999999A;
	cvt.rn.f32.f64 	%f2, %fd2;
	max.f32 	%f3, %f2, %f1;
	add.s64 	%rd7, %rd4, %rd5;
	st.global.f32 	[%rd7], %f3;
$L__BB1_2:
	ret;

}


// ===== COMPILED SASS (sm_100) =====

	.target	sm_100

	.elftype	@"ET_EXEC"


//--------------------- .note.nv.tkinfo           --------------------------
	.section	.note.nv.tkinfo,"",@"SHT_NOTE"
	.sectionflags	@"SHF_NOTE_NV_TKINFO"
	.tkinfo
        /*0018*/ 	.word	0x00000002
        /*0030*/ 	.string	""
        /*0030*/ 	.string	"ptxas"
        /*0030*/ 	.string	"Cuda compilation tools, release 13.0, V13.0.88"
        /*0030*/ 	.string	"Build cuda_13.0.r13.0/compiler.36424714_0"
        /*0030*/ 	.string	"-arch sm_100 -m 64 "



//--------------------- .note.nv.cuinfo           --------------------------
	.section	.note.nv.cuinfo,"",@"SHT_NOTE"
	.sectionflags	@"SHF_NOTE_NV_CUINFO"
        /*0018*/ 	.short	0x0002
        /*001a*/ 	.short	0x0064
        /*001c*/ 	.short	0x0082
	.zero		2


//--------------------- .nv.info                  --------------------------
	.section	.nv.info,"",@"SHT_CUDA_INFO"
	.align	4


	//----- nvinfo : EIATTR_REGCOUNT
	.align		4
        /*0000*/ 	.byte	0x04, 0x2f
        /*0002*/ 	.short	(.L_1 - .L_0)
	.align		4
.L_0:
        /*0004*/ 	.word	index@(_Z18linear_forward_gpuPfS_S_S_ii)
        /*0008*/ 	.word	0x0000001c


	//----- nvinfo : EIATTR_FRAME_SIZE
	.align		4
.L_1:
        /*000c*/ 	.byte	0x04, 0x11
        /*000e*/ 	.short	(.L_3 - .L_2)
	.align		4
.L_2:
        /*0010*/ 	.word	index@(_Z18linear_forward_gpuPfS_S_S_ii)
        /*0014*/ 	.word	0x00000000


	//----- nvinfo : EIATTR_REGCOUNT
	.align		4
.L_3:
        /*0018*/ 	.byte	0x04, 0x2f
        /*001a*/ 	.short	(.L_5 - .L_4)
	.align		4
.L_4:
        /*001c*/ 	.word	index@(_Z16relu_forward_gpuPfS_i)
        /*0020*/ 	.word	0x0000000c


	//----- nvinfo : EIATTR_FRAME_SIZE
	.align		4
.L_5:
        /*0024*/ 	.byte	0x04, 0x11
        /*0026*/ 	.short	(.L_7 - .L_6)
	.align		4
.L_6:
        /*0028*/ 	.word	index@(_Z16relu_forward_gpuPfS_i)
        /*002c*/ 	.word	0x00000000


	//----- nvinfo : EIATTR_MIN_STACK_SIZE
	.align		4
.L_7:
        /*0030*/ 	.byte	0x04, 0x12
        /*0032*/ 	.short	(.L_9 - .L_8)
	.align		4
.L_8:
        /*0034*/ 	.word	index@(_Z16relu_forward_gpuPfS_i)
        /*0038*/ 	.word	0x00000000


	//----- nvinfo : EIATTR_MIN_STACK_SIZE
	.align		4
.L_9:
        /*003c*/ 	.byte	0x04, 0x12
        /*003e*/ 	.short	(.L_11 - .L_10)
	.align		4
.L_10:
        /*0040*/ 	.word	index@(_Z18linear_forward_gpuPfS_S_S_ii)
        /*0044*/ 	.word	0x00000000
.L_11:


//--------------------- .nv.compat                --------------------------
	.section	.nv.compat,"",@"SHT_CUDA_COMPAT_INFO"
	.align	4
        /*0000*/ 	.byte	0x02, 0x09, 0x00, 0x00, 0x02, 0x02, 0x01, 0x00, 0x02, 0x05, 0x05, 0x00, 0x03, 0x07, 0x01, 0x01
        /*0010*/ 	.byte	0x02, 0x03, 0x00, 0x00, 0x02, 0x06, 0x01, 0x00, 0x04, 0x0b, 0x08, 0x00, 0x01, 0x00, 0x00, 0x00
        /*0020*/ 	.byte	0x00, 0x00, 0x00, 0x00


//--------------------- .nv.info._Z16relu_forward_gpuPfS_i --------------------------
	.section	.nv.info._Z16relu_forward_gpuPfS_i,"",@"SHT_CUDA_INFO"
	.sectionflags	@""
	.align	4


	//----- nvinfo : EIATTR_CUDA_API_VERSION
	.align		4
        /*0000*/ 	.byte	0x04, 0x37
        /*0002*/ 	.short	(.L_13 - .L_12)
.L_12:
        /*0004*/ 	.word	0x00000082


	//----- nvinfo : EIATTR_KPARAM_INFO
	.align		4
.L_13:
        /*0008*/ 	.byte	0x04, 0x17
        /*000a*/ 	.short	(.L_15 - .L_14)
.L_14:
        /*000c*/ 	.word	0x00000000
        /*0010*/ 	.short	0x0002
        /*0012*/ 	.short	0x0010
        /*0014*/ 	.byte	0x00, 0xf0, 0x11, 0x00


	//----- nvinfo : EIATTR_KPARAM_INFO
	.align		4
.L_15:
        /*0018*/ 	.byte	0x04, 0x17
        /*001a*/ 	.short	(.L_17 - .L_16)
.L_16:
        /*001c*/ 	.word	0x00000000
        /*0020*/ 	.short	0x0001
        /*0022*/ 	.short	0x0008
        /*0024*/ 	.byte	0x00, 0xf5, 0x21, 0x00


	//----- nvinfo : EIATTR_KPARAM_INFO
	.align		4
.L_17:
        /*0028*/ 	.byte	0x04, 0x17
        /*002a*/ 	.short	(.L_19 - .L_18)
.L_18:
        /*002c*/ 	.word	0x00000000
        /*0030*/ 	.short	0x0000
        /*0032*/ 	.short	0x0000
        /*0034*/ 	.byte	0x00, 0xf5, 0x21, 0x00


	//----- nvinfo : EIATTR_SPARSE_MMA_MASK
	.align		4
.L_19:
        /*0038*/ 	.byte	0x03, 0x50
        /*003a*/ 	.short	0x0000


	//----- nvinfo : EIATTR_MAXREG_COUNT
	.align		4
        /*003c*/ 	.byte	0x03, 0x1b
        /*003e*/ 	.short	0x00ff


	//----- nvinfo : EIATTR_MERCURY_ISA_VERSION
	.align		4
        /*0040*/ 	.byte	0x03, 0x5f
        /*0042*/ 	.short	0x0101


	//----- nvinfo : EIATTR_VRC_CTA_INIT_COUNT
	.align		4
        /*0044*/ 	.byte	0x02, 0x4a
	.zero		1
	.zero		1


	//----- nvinfo : EIATTR_EXIT_INSTR_OFFSETS
	.align		4
        /*0048*/ 	.byte	0x04, 0x1c
        /*004a*/ 	.short	(.L_21 - .L_20)


	//   ....[0]....
.L_20:
        /*004c*/ 	.word	0x00000080


	//   ....[1]....
        /*0050*/ 	.word	0x00000160


	//----- nvinfo : EIATTR_CBANK_PARAM_SIZE
	.align		4
.L_21:
        /*0054*/ 	.byte	0x03, 0x19
        /*0056*/ 	.short	0x0014


	//----- nvinfo : EIATTR_PARAM_CBANK
	.align		4
        /*0058*/ 	.byte	0x04, 0x0a
        /*005a*/ 	.short	(.L_23 - .L_22)
	.align		4
.L_22:
        /*005c*/ 	.word	index@(.nv.constant0._Z16relu_forward_gpuPfS_i)
        /*0060*/ 	.short	0x0380
        /*0062*/ 	.short	0x0014


	//----- nvinfo : EIATTR_SW_WAR
	.align		4
.L_23:
        /*0064*/ 	.byte	0x04, 0x36
        /*0066*/ 	.short	(.L_25 - .L_24)
.L_24:
        /*0068*/ 	.word	0x00000008
.L_25:


//--------------------- .nv.info._Z18linear_forward_gpuPfS_S_S_ii --------------------------
	.section	.nv.info._Z18linear_forward_gpuPfS_S_S_ii,"",@"SHT_CUDA_INFO"
	.sectionflags	@""
	.align	4


	//----- nvinfo : EIATTR_CUDA_API_VERSION
	.align		4
        /*0000*/ 	.byte	0x04, 0x37
        /*0002*/ 	.short	(.L_27 - .L_26)
.L_26:
        /*0004*/ 	.word	0x00000082


	//----- nvinfo : EIATTR_KPARAM_INFO
	.align		4
.L_27:
        /*0008*/ 	.byte	0x04, 0x17
        /*000a*/ 	.short	(.L_29 - .L_28)
.L_28:
        /*000c*/ 	.word	0x00000000
        /*0010*/ 	.short	0x0005
        /*0012*/ 	.short	0x0024
        /*0014*/ 	.byte	0x00, 0xf0, 0x11, 0x00


	//----- nvinfo : EIATTR_KPARAM_INFO
	.align		4
.L_29:
        /*0018*/ 	.byte	0x04, 0x17
        /*001a*/ 	.short	(.L_31 - .L_30)
.L_30:
        /*001c*/ 	.word	0x00000000
        /*0020*/ 	.short	0x0004
        /*0022*/ 	.short	0x0020
        /*0024*/ 	.byte	0x00, 0xf0, 0x11, 0x00


	//----- nvinfo : EIATTR_KPARAM_INFO
	.align		4
.L_31:
        /*0028*/ 	.byte	0x04, 0x17
        /*002a*/ 	.short	(.L_33 - .L_32)
.L_32:
        /*002c*/ 	.word	0x00000000
        /*0030*/ 	.short	0x0003
        /*0032*/ 	.short	0x0018
        /*0034*/ 	.byte	0x00, 0xf5, 0x21, 0x00


	//----- nvinfo : EIATTR_KPARAM_INFO
	.align		4
.L_33:
        /*0038*/ 	.byte	0x04, 0x17
        /*003a*/ 	.short	(.L_35 - .L_34)
.L_34:
        /*003c*/ 	.word	0x00000000
        /*0040*/ 	.short	0x0002
        /*0042*/ 	.short	0x0010
        /*0044*/ 	.byte	0x00, 0xf5, 0x21, 0x00


	//----- nvinfo : EIATTR_KPARAM_INFO
	.align		4
.L_35:
        /*0048*/ 	.byte	0x04, 0x17
        /*004a*/ 	.short	(.L_37 - .L_36)
.L_36:
        /*004c*/ 	.word	0x00000000
        /*0050*/ 	.short	0x0001
        /*0052*/ 	.short	0x0008
        /*0054*/ 	.byte	0x00, 0xf5, 0x21, 0x00


	//----- nvinfo : EIATTR_KPARAM_INFO
	.align		4
.L_37:
        /*0058*/ 	.byte	0x04, 0x17
        /*005a*/ 	.short	(.L_39 - .L_38)
.L_38:
        /*005c*/ 	.word	0x00000000
        /*0060*/ 	.short	0x0000
        /*0062*/ 	.short	0x0000
        /*0064*/ 	.byte	0x00, 0xf5, 0x21, 0x00


	//----- nvinfo : EIATTR_SPARSE_MMA_MASK
	.align		4
.L_39:
        /*0068*/ 	.byte	0x03, 0x50
        /*006a*/ 	.short	0x0000


	//----- nvinfo : EIATTR_MAXREG_COUNT
	.align		4
        /*006c*/ 	.byte	0x03, 0x1b
        /*006e*/ 	.short	0x00ff


	//----- nvinfo : EIATTR_MERCURY_ISA_VERSION
	.align		4
        /*0070*/ 	.byte	0x03, 0x5f
        /*0072*/ 	.short	0x0101


	//----- nvinfo : EIATTR_VRC_CTA_INIT_COUNT
	.align		4
        /*0074*/ 	.byte	0x02, 0x4a
	.zero		1
	.zero		1


	//----- nvinfo : EIATTR_EXIT_INSTR_OFFSETS
	.align		4
        /*0078*/ 	.byte	0x04, 0x1c
        /*007a*/ 	.short	(.L_41 - .L_40)


	//   ....[0]....
.L_40:
        /*007c*/ 	.word	0x000000c0


	//   ....[1]....
        /*0080*/ 	.word	0x00000170


	//   ....[2]....
        /*0084*/ 	.word	0x00000560


	//   ....[3]....
        /*0088*/ 	.word	0x00000750


	//   ....[4]....
        /*008c*/ 	.word	0x000008a0


	//   ....[5]....
        /*0090*/ 	.word	0x00000950


	//----- nvinfo : EIATTR_CBANK_PARAM_SIZE
	.align		4
.L_41:
        /*0094*/ 	.byte	0x03, 0x19
        /*0096*/ 	.short	0x0028


	//----- nvinfo : EIATTR_PARAM_CBANK
	.align		4
        /*0098*/ 	.byte	0x04, 0x0a
        /*009a*/ 	.short	(.L_43 - .L_42)
	.align		4
.L_42:
        /*009c*/ 	.word	index@(.nv.constant0._Z18linear_forward_gpuPfS_S_S_ii)
        /*00a0*/ 	.short	0x0380
        /*00a2*/ 	.short	0x0028


	//----- nvinfo : EIATTR_SW_WAR
	.align		4
.L_43:
        /*00a4*/ 	.byte	0x04, 0x36
        /*00a6*/ 	.short	(.L_45 - .L_44)
.L_44:
        /*00a8*/ 	.word	0x00000008
.L_45:


//--------------------- .nv.callgraph             --------------------------
	.section	.nv.callgraph,"",@"SHT_CUDA_CALLGRAPH"
	.align	4
	.sectionentsize	8
	.align		4
        /*0000*/ 	.word	0x00000000
	.align		4
        /*0004*/ 	.word	0xffffffff
	.align		4
        /*0008*/ 	.word	0x00000000
	.align		4
        /*000c*/ 	.word	0xfffffffe
	.align		4
        /*0010*/ 	.word	0x00000000
	.align		4
        /*0014*/ 	.word	0xfffffffd
	.align		4
        /*0018*/ 	.word	0x00000000
	.align		4
        /*001c*/ 	.word	0xfffffffc


//--------------------- .text._Z16relu_forward_gpuPfS_i --------------------------
	.section	.text._Z16relu_forward_gpuPfS_i,"ax",@progbits
	.align	128
        .global         _Z16relu_forward_gpuPfS_i
        .type           _Z16relu_forward_gpuPfS_i,@function
        .size           _Z16relu_forward_gpuPfS_i,(.L_x_6 - _Z16relu_forward_gpuPfS_i)
        .other          _Z16relu_forward_gpuPfS_i,@"STO_CUDA_ENTRY STV_DEFAULT"
_Z16relu_forward_gpuPfS_i:
.text._Z16relu_forward_gpuPfS_i:
[----:B------:R-:W-:Y:S01]  /*0000*/  LDC R1, c[0x0][0x37c] ;  /* 0x0000df00ff017b82 */ /* 0x000fe20000000800 */
[----:B------:R-:W0:Y:S01]  /*0010*/  S2R R9, SR_CTAID.X ;  /* 0x0000000000097919 */ /* 0x000e220000002500 */
[----:B------:R-:W1:Y:S01]  /*0020*/  LDCU UR4, c[0x0][0x390] ;  /* 0x00007200ff0477ac */ /* 0x000e620008000800 */
[----:B------:R-:W0:Y:S01]  /*0030*/  S2R R0, SR_TID.X ;  /* 0x0000000000007919 */ /* 0x000e220000002100 */
[----:B------:R-:W0:Y:S01]  /*0040*/  LDCU UR5, c[0x0][0x360] ;  /* 0x00006c00ff0577ac */ /* 0x000e220008000800 */
[----:B-1----:R-:W-:Y:S01]  /*0050*/  USHF.L.U32 UR4, UR4, 0x5, URZ ;  /* 0x0000000504047899 */ /* 0x002fe200080006ff */
[----:B0-----:R-:W-:-:S05]  /*0060*/  IMAD R9, R9, UR5, R0 ;  /* 0x0000000509097c24 */ /* 0x001fca000f8e0200 */
[----:B------:R-:W-:-:S13]  /*0070*/  ISETP.GE.AND P0, PT, R9, UR4, PT ;  /* 0x0000000409007c0c */ /* 0x000fda000bf06270 */
[----:B------:R-:W-:Y:S05]  /*0080*/  @P0 EXIT ;  /* 0x000000000000094d */ /* 0x000fea0003800000 */
[----:B------:R-:W0:Y:S01]  /*0090*/  LDC.64 R2, c[0x0][0x380] ;  /* 0x0000e000ff027b82 */ /* 0x000e220000000a00 */
[----:B------:R-:W1:Y:S07]  /*00a0*/  LDCU.64 UR4, c[0x0][0x358] ;  /* 0x00006b00ff0477ac */ /* 0x000e6e0008000a00 */
[----:B------:R-:W2:Y:S01]  /*00b0*/  LDC.64 R6, c[0x0][0x388] ;  /* 0x0000e200ff067b82 */ /* 0x000ea20000000a00 */
[----:B0-----:R-:W-:-:S06]  /*00c0*/  IMAD.WIDE R2, R9, 0x4, R2 ;  /* 0x0000000409027825 */ /* 0x001fcc00078e0202 */
[----:B-1----:R-:W3:Y:S01]  /*00d0*/  LDG.E R2, desc[UR4][R2.64] ;  /* 0x0000000402027981 */ /* 0x002ee2000c1e1900 */
[----:B------:R-:W-:Y:S01]  /*00e0*/  UMOV UR6, 0x9999999a ;  /* 0x9999999a00067882 */ /* 0x000fe20000000000 */
[----:B------:R-:W-:Y:S01]  /*00f0*/  UMOV UR7, 0x3fc99999 ;  /* 0x3fc9999900077882 */ /* 0x000fe20000000000 */
[----:B--2---:R-:W-:Y:S01]  /*0100*/  IMAD.WIDE R6, R9, 0x4, R6 ;  /* 0x0000000409067825 */ /* 0x004fe200078e0206 */
[----:B---3--:R-:W0:Y:S02]  /*0110*/  F2F.F64.F32 R4, R2 ;  /* 0x0000000200047310 */ /* 0x008e240000201800 */
[----:B0-----:R-:W-:-:S10]  /*0120*/  DMUL R4, R4, UR6 ;  /* 0x0000000604047c28 */ /* 0x001fd40008000000 */
[----:B------:R-:W0:Y:S02]  /*0130*/  F2F.F32.F64 R5, R4 ;  /* 0x0000000400057310 */ /* 0x000e240000301000 */
[----:B0-----:R-:W-:-:S05]  /*0140*/  FMNMX R9, R2, R5, !PT ;  /* 0x0000000502097209 */ /* 0x001fca0007800000 */
[----:B------:R-:W-:Y:S01]  /*0150*/  STG.E desc[UR4][R6.64], R9 ;  /* 0x0000000906007986 */ /* 0x000fe2000c101904 */
[----:B------:R-:W-:Y:S05]  /*0160*/  EXIT ;  /* 0x000000000000794d */ /* 0x000fea0003800000 */
.L_x_0:
[----:B------:R-:W-:-:S00]  /*0170*/  BRA `(.L_x_0) ;  /* 0xfffffffc00fc7947 */ /* 0x000fc0000383ffff */
[----:B------:R-:W-:-:S00]  /*0180*/  NOP ;  /* 0x0000000000007918 */ /* 0x000fc00000000000 */
[----:B------:R-:W-:-:S00]  /*0190*/  NOP ;  /* 0x0000000000007918 */ /* 0x000fc00000000000 */
[----:B------:R-:W-:-:S00]  /*01a0*/  NOP ;  /* 0x0000000000007918 */ /* 0x000fc00000000000 */
[----:B------:R-:W-:-:S00]  /*01b0*/  NOP ;  /* 0x0000000000007918 */ /* 0x000fc00000000000 */
[----:B------:R-:W-:-:S00]  /*01c0*/  NOP ;  /* 0x0000000000007918 */ /* 0x000fc00000000000 */
[----:B------:R-:W-:-:S00]  /*01d0*/  NOP ;  /* 0x0000000000007918 */ /* 0x000fc00000000000 */
[----:B------:R-:W-:-:S00]  /*01e0*/  NOP ;  /* 0x0000000000007918 */ /* 0x000fc00000000000 */
[----:B------:R-:W-:-:S00]  /*01f0*/  NOP ;  /* 0x0000000000007918 */ /* 0x000fc00000000000 */
.L_x_6:


//--------------------- .text._Z18linear_forward_gpuPfS_S_S_ii --------------------------
	.section	.text._Z18linear_forward_gpuPfS_S_S_ii,"ax",@progbits
	.align	128
        .global         _Z18linear_forward_gpuPfS_S_S_ii
        .type           _Z18linear_forward_gpuPfS_S_S_ii,@function
        .size           _Z18linear_forward_gpuPfS_S_S_ii,(.L_x_7 - _Z18linear_forward_gpuPfS_S_S_ii)
        .other          _Z18linear_forward_gpuPfS_S_S_ii,@"STO_CUDA_ENTRY STV_DEFAULT"
_Z18linear_forward_gpuPfS_S_S_ii:
.text._Z18linear_forward_gpuPfS_S_S_ii:
[----:B------:R-:W-:Y:S01]  /*0000*/  LDC R1, c[0x0][0x37c] ;  /* 0x0000df00ff017b82 */ /* 0x000fe20000000800 */
[----:B------:R-:W0:Y:S01]  /*0010*/  S2R R7, SR_CTAID.Y ;  /* 0x0000000000077919 */ /* 0x000e220000002600 */
[----:B------:R-:W1:Y:S06]  /*0020*/  LDCU UR4, c[0x0][0x360] ;  /* 0x00006c00ff0477ac */ /* 0x000e6c0008000800 */
[----:B------:R-:W2:Y:S01]  /*0030*/  LDC R0, c[0x0][0x3a4] ;  /* 0x0000e900ff007b82 */ /* 0x000ea20000000800 */
[----:B------:R-:W0:Y:S01]  /*0040*/  S2R R4, SR_TID.Y ;  /* 0x0000000000047919 */ /* 0x000e220000002200 */
[----:B------:R-:W0:Y:S01]  /*0050*/  LDCU UR5, c[0x0][0x364] ;  /* 0x00006c80ff0577ac */ /* 0x000e220008000800 */
[----:B------:R-:W1:Y:S01]  /*0060*/  S2R R9, SR_CTAID.X ;  /* 0x0000000000097919 */ /* 0x000e620000002500 */
[----:B------:R-:W1:Y:S01]  /*0070*/  S2R R2, SR_TID.X ;  /* 0x0000000000027919 */ /* 0x000e620000002100 */
[----:B0-----:R-:W-:-:S05]  /*0080*/  IMAD R7, R7, UR5, R4 ;  /* 0x0000000507077c24 */ /* 0x001fca000f8e0204 */
[----:B--2---:R-:W-:Y:S01]  /*0090*/  ISETP.GE.AND P0, PT, R7, R0, PT ;  /* 0x000000000700720c */ /* 0x004fe20003f06270 */
[----:B-1----:R-:W-:-:S05]  /*00a0*/  IMAD R9, R9, UR4, R2 ;  /* 0x0000000409097c24 */ /* 0x002fca000f8e0202 */
[----:B------:R-:W-:-:S13]  /*00b0*/  ISETP.GT.OR P0, PT, R9, 0x1f, P0 ;  /* 0x0000001f0900780c */ /* 0x000fda0000704670 */
[----:B------:R-:W-:Y:S05]  /*00c0*/  @P0 EXIT ;  /* 0x000000000000094d */ /* 0x000fea0003800000 */
[----:B------:R-:W0:Y:S01]  /*00d0*/  LDC.64 R4, c[0x0][0x398] ;  /* 0x0000e600ff047b82 */ /* 0x000e220000000a00 */
[----:B------:R-:W1:Y:S07]  /*00e0*/  LDCU.64 UR6, c[0x0][0x358] ;  /* 0x00006b00ff0677ac */ /* 0x000e6e0008000a00 */
[----:B------:R-:W2:Y:S08]  /*00f0*/  LDC R6, c[0x0][0x3a0] ;  /* 0x0000e800ff067b82 */ /* 0x000eb00000000800 */
[----:B------:R-:W3:Y:S01]  /*0100*/  LDC.64 R2, c[0x0][0x388] ;  /* 0x0000e200ff027b82 */ /* 0x000ee20000000a00 */
[----:B0-----:R-:W-:-:S05]  /*0110*/  IMAD.WIDE.U32 R4, R7, 0x4, R4 ;  /* 0x0000000407047825 */ /* 0x001fca00078e0004 */
[----:B-1----:R-:W4:Y:S01]  /*0120*/  LDG.E R13, desc[UR6][R4.64] ;  /* 0x00000006040d7981 */ /* 0x002f22000c1e1900 */
[----:B------:R-:W-:Y:S01]  /*0130*/  IMAD R11, R9, R0, R7 ;  /* 0x00000000090b7224 */ /* 0x000fe200078e0207 */
[----:B--2---:R-:W-:-:S03]  /*0140*/  ISETP.GE.AND P0, PT, R6, 0x1, PT ;  /* 0x000000010600780c */ /* 0x004fc60003f06270 */
[----:B---3--:R-:W-:-:S05]  /*0150*/  IMAD.WIDE R2, R11, 0x4, R2 ;  /* 0x000000040b027825 */ /* 0x008fca00078e0202 */
[----:B----4-:R0:W-:Y:S05]  /*0160*/  STG.E desc[UR6][R2.64], R13 ;  /* 0x0000000d02007986 */ /* 0x0101ea000c101906 */
[----:B------:R-:W-:Y:S05]  /*0170*/  @!P0 EXIT ;  /* 0x000000000000894d */ /* 0x000fea0003800000 */
[C---:B------:R-:W-:Y:S01]  /*0180*/  ISETP.GE.U32.AND P1, PT, R6.reuse, 0x8, PT ;  /* 0x000000080600780c */ /* 0x040fe20003f26070 */
[----:B------:R-:W-:Y:S01]  /*0190*/  IMAD R8, R9, R6, RZ ;  /* 0x0000000609087224 */ /* 0x000fe200078e02ff */
[----:B------:R-:W-:Y:S01]  /*01a0*/  LOP3.LUT R20, R6, 0x7, RZ, 0xc0, !PT ;  /* 0x0000000706147812 */ /* 0x000fe200078ec0ff */
[----:B------:R-:W-:-:S03]  /*01b0*/  HFMA2 R9, -RZ, RZ, 0, 0 ;  /* 0x00000000ff097431 */ /* 0x000fc600000001ff */
[----:B------:R-:W-:-:S07]  /*01c0*/  ISETP.NE.AND P0, PT, R20, RZ, PT ;  /* 0x000000ff1400720c */ /* 0x000fce0003f05270 */
[----:B------:R-:W-:Y:S06]  /*01d0*/  @!P1 BRA `(.L_x_1) ;  /* 0x0000000000e09947 */ /* 0x000fec0003800000 */
[----:B------:R-:W1:Y:S01]  /*01e0*/  LDCU.64 UR4, c[0x0][0x380] ;  /* 0x00007000ff0477ac */ /* 0x000e620008000a00 */
[----:B------:R-:W-:Y:S02]  /*01f0*/  LOP3.LUT R9, R6, 0x7ffffff8, RZ, 0xc0, !PT ;  /* 0x7ffffff806097812 */ /* 0x000fe400078ec0ff */
[----:B------:R-:W-:Y:S02]  /*0200*/  MOV R12, R8 ;  /* 0x00000008000c7202 */ /* 0x000fe40000000f00 */
[----:B------:R-:W-:Y:S02]  /*0210*/  MOV R11, R7 ;  /* 0x00000007000b7202 */ /* 0x000fe40000000f00 */
[----:B------:R-:W-:Y:S01]  /*0220*/  IADD3 R10, PT, PT, -R9, RZ, RZ ;  /* 0x000000ff090a7210 */ /* 0x000fe20007ffe1ff */
[----:B-1----:R-:W-:-:S04]  /*0230*/  UIADD3 UR4, UP0, UPT, UR4, 0x10, URZ ;  /* 0x0000001004047890 */ /* 0x002fc8000ff1e0ff */
[----:B------:R-:W-:-:S12]  /*0240*/  UIADD3.X UR5, UPT, UPT, URZ, UR5, URZ, UP0, !UPT ;  /* 0x00000005ff057290 */ /* 0x000fd800087fe4ff */
.L_x_2:
[----:B-1----:R-:W1:Y:S01]  /*0250*/  LDC.64 R14, c[0x0][0x390] ;  /* 0x0000e400ff0e7b82 */ /* 0x002e620000000a00 */
[----:B------:R-:W-:Y:S02]  /*0260*/  MOV R4, UR4 ;  /* 0x0000000400047c02 */ /* 0x000fe40008000f00 */
[----:B------:R-:W-:-:S03]  /*0270*/  MOV R5, UR5 ;  /* 0x0000000500057c02 */ /* 0x000fc60008000f00 */
[----:B------:R-:W-:-:S05]  /*0280*/  IMAD.WIDE R4, R12, 0x4, R4 ;  /* 0x000000040c047825 */ /* 0x000fca00078e0204 */
[----:B------:R-:W0:Y:S01]  /*0290*/  LDG.E R16, desc[UR6][R4.64+-0x10] ;  /* 0xfffff00604107981 */ /* 0x000e22000c1e1900 */
[----:B-1----:R-:W-:-:S05]  /*02a0*/  IMAD.WIDE R14, R11, 0x4, R14 ;  /* 0x000000040b0e7825 */ /* 0x002fca00078e020e */
[----:B------:R-:W0:Y:S02]  /*02b0*/  LDG.E R17, desc[UR6][R14.64] ;  /* 0x000000060e117981 */ /* 0x000e24000c1e1900 */
[----:B0-----:R-:W-:Y:S01]  /*02c0*/  FFMA R13, R16, R17, R13 ;  /* 0x00000011100d7223 */ /* 0x001fe2000000000d */
[----:B------:R-:W-:-:S04]  /*02d0*/  IMAD.WIDE R16, R0, 0x4, R14 ;  /* 0x0000000400107825 */ /* 0x000fc800078e020e */
[----:B------:R0:W-:Y:S04]  /*02e0*/  STG.E desc[UR6][R2.64], R13 ;  /* 0x0000000d02007986 */ /* 0x0001e8000c101906 */
[----:B------:R-:W2:Y:S04]  /*02f0*/  LDG.E R18, desc[UR6][R4.64+-0xc] ;  /* 0xfffff40604127981 */ /* 0x000ea8000c1e1900 */
[----:B------:R-:W2:Y:S02]  /*0300*/  LDG.E R19, desc[UR6][R16.64] ;  /* 0x0000000610137981 */ /* 0x000ea4000c1e1900 */
[----:B--2---:R-:W-:Y:S01]  /*0310*/  FFMA R21, R18, R19, R13 ;  /* 0x0000001312157223 */ /* 0x004fe2000000000d */
[----:B------:R-:W-:-:S04]  /*0320*/  IMAD.WIDE R18, R0, 0x4, R16 ;  /* 0x0000000400127825 */ /* 0x000fc800078e0210 */
[----:B------:R1:W-:Y:S04]  /*0330*/  STG.E desc[UR6][R2.64], R21 ;  /* 0x0000001502007986 */ /* 0x0003e8000c101906 */
[----:B------:R-:W2:Y:S04]  /*0340*/  LDG.E R22, desc[UR6][R4.64+-0x8] ;  /* 0xfffff80604167981 */ /* 0x000ea8000c1e1900 */
[----:B------:R-:W2:Y:S02]  /*0350*/  LDG.E R14, desc[UR6][R18.64] ;  /* 0x00000006120e7981 */ /* 0x000ea4000c1e1900 */
[----:B--2---:R-:W-:Y:S01]  /*0360*/  FFMA R23, R22, R14, R21 ;  /* 0x0000000e16177223 */ /* 0x004fe20000000015 */
[----:B------:R-:W-:-:S04]  /*0370*/  IMAD.WIDE R14, R0, 0x4, R18 ;  /* 0x00000004000e7825 */ /* 0x000fc800078e0212 */
[----:B------:R2:W-:Y:S04]  /*0380*/  STG.E desc[UR6][R2.64], R23 ;  /* 0x0000001702007986 */ /* 0x0005e8000c101906 */
[----:B------:R-:W3:Y:S04]  /*0390*/  LDG.E R22, desc[UR6][R4.64+-0x4] ;  /* 0xfffffc0604167981 */ /* 0x000ee8000c1e1900 */
[----:B0-----:R-:W3:Y:S01]  /*03a0*/  LDG.E R13, desc[UR6][R14.64] ;  /* 0x000000060e0d7981 */ /* 0x001ee2000c1e1900 */
[----:B------:R-:W-:-:S04]  /*03b0*/  IMAD.WIDE R16, R0, 0x4, R14 ;  /* 0x0000000400107825 */ /* 0x000fc800078e020e */
[----:B---3--:R-:W-:-:S05]  /*03c0*/  FFMA R13, R22, R13, R23 ;  /* 0x0000000d160d7223 */ /* 0x008fca0000000017 */
[----:B------:R0:W-:Y:S04]  /*03d0*/  STG.E desc[UR6][R2.64], R13 ;  /* 0x0000000d02007986 */ /* 0x0001e8000c101906 */
[----:B------:R-:W3:Y:S04]  /*03e0*/  LDG.E R22, desc[UR6][R4.64] ;  /* 0x0000000604167981 */ /* 0x000ee8000c1e1900 */
[----:B-1----:R-:W3:Y:S01]  /*03f0*/  LDG.E R21, desc[UR6][R16.64] ;  /* 0x0000000610157981 */ /* 0x002ee2000c1e1900 */
[----:B------:R-:W-:-:S04]  /*0400*/  IMAD.WIDE R18, R0, 0x4, R16 ;  /* 0x0000000400127825 */ /* 0x000fc800078e0210 */
[----:B---3--:R-:W-:-:S05]  /*0410*/  FFMA R21, R22, R21, R13 ;  /* 0x0000001516157223 */ /* 0x008fca000000000d */
[----:B------:R1:W-:Y:S04]  /*0420*/  STG.E desc[UR6][R2.64], R21 ;  /* 0x0000001502007986 */ /* 0x0003e8000c101906 */
[----:B------:R-:W3:Y:S04]  /*0430*/  LDG.E R22, desc[UR6][R4.64+0x4] ;  /* 0x0000040604167981 */ /* 0x000ee8000c1e1900 */
[----:B--2---:R-:W3:Y:S01]  /*0440*/  LDG.E R23, desc[UR6][R18.64] ;  /* 0x0000000612177981 */ /* 0x004ee2000c1e1900 */
[----:B------:R-:W-:-:S04]  /*0450*/  IMAD.WIDE R14, R0, 0x4, R18 ;  /* 0x00000004000e7825 */ /* 0x000fc800078e0212 */
[----:B---3--:R-:W-:-:S05]  /*0460*/  FFMA R23, R22, R23, R21 ;  /* 0x0000001716177223 */ /* 0x008fca0000000015 */
[----:B------:R1:W-:Y:S04]  /*0470*/  STG.E desc[UR6][R2.64], R23 ;  /* 0x0000001702007986 */ /* 0x0003e8000c101906 */
[----:B------:R-:W2:Y:S04]  /*0480*/  LDG.E R22, desc[UR6][R4.64+0x8] ;  /* 0x0000080604167981 */ /* 0x000ea8000c1e1900 */
[----:B0-----:R-:W2:Y:S01]  /*0490*/  LDG.E R13, desc[UR6][R14.64] ;  /* 0x000000060e0d7981 */ /* 0x001ea2000c1e1900 */
[----:B------:R-:W-:Y:S01]  /*04a0*/  IMAD.WIDE R16, R0, 0x4, R14 ;  /* 0x0000000400107825 */ /* 0x000fe200078e020e */
[----:B------:R-:W-:-:S03]  /*04b0*/  IADD3 R10, PT, PT, R10, 0x8, RZ ;  /* 0x000000080a0a7810 */ /* 0x000fc60007ffe0ff */
[----:B--2---:R-:W-:-:S05]  /*04c0*/  FFMA R25, R22, R13, R23 ;  /* 0x0000000d16197223 */ /* 0x004fca0000000017 */
[----:B------:R1:W-:Y:S04]  /*04d0*/  STG.E desc[UR6][R2.64], R25 ;  /* 0x0000001902007986 */ /* 0x0003e8000c101906 */
[----:B------:R-:W2:Y:S04]  /*04e0*/  LDG.E R22, desc[UR6][R4.64+0xc] ;  /* 0x00000c0604167981 */ /* 0x000ea8000c1e1900 */
[----:B------:R-:W2:Y:S01]  /*04f0*/  LDG.E R16, desc[UR6][R16.64] ;  /* 0x0000000610107981 */ /* 0x000ea2000c1e1900 */
[----:B------:R-:W-:Y:S02]  /*0500*/  ISETP.NE.AND P1, PT, R10, RZ, PT ;  /* 0x000000ff0a00720c */ /* 0x000fe40003f25270 */
[----:B------:R-:W-:-:S02]  /*0510*/  LEA R11, R0, R11, 0x3 ;  /* 0x0000000b000b7211 */ /* 0x000fc400078e18ff */
[----:B------:R-:W-:Y:S01]  /*0520*/  IADD3 R12, PT, PT, R12, 0x8, RZ ;  /* 0x000000080c0c7810 */ /* 0x000fe20007ffe0ff */
[----:B--2---:R-:W-:-:S05]  /*0530*/  FFMA R13, R22, R16, R25 ;  /* 0x00000010160d7223 */ /* 0x004fca0000000019 */
[----:B------:R1:W-:Y:S03]  /*0540*/  STG.E desc[UR6][R2.64], R13 ;  /* 0x0000000d02007986 */ /* 0x0003e6000c101906 */
[----:B------:R-:W-:Y:S05]  /*0550*/  @P1 BRA `(.L_x_2) ;  /* 0xfffffffc003c1947 */ /* 0x000fea000383ffff */
.L_x_1:
[----:B------:R-:W-:Y:S05]  /*0560*/  @!P0 EXIT ;  /* 0x000000000000894d */ /* 0x000fea0003800000 */
[----:B------:R-:W-:Y:S02]  /*0570*/  ISETP.GE.U32.AND P0, PT, R20, 0x4, PT ;  /* 0x000000041400780c */ /* 0x000fe40003f06070 */
[----:B------:R-:W-:-:S04]  /*0580*/  LOP3.LUT R16, R6, 0x3, RZ, 0xc0, !PT ;  /* 0x0000000306107812 */ /* 0x000fc800078ec0ff */
[----:B------:R-:W-:-:S07]  /*0590*/  ISETP.NE.AND P1, PT, R16, RZ, PT ;  /* 0x000000ff1000720c */ /* 0x000fce0003f25270 */
[----:B------:R-:W-:Y:S06]  /*05a0*/  @!P0 BRA `(.L_x_3) ;  /* 0x0000000000688947 */ /* 0x000fec0003800000 */
[----:B------:R-:W2:Y:S01]  /*05b0*/  LDC.64 R4, c[0x0][0x380] ;  /* 0x0000e000ff047b82 */ /* 0x000ea20000000a00 */
[----:B------:R-:W-:Y:S01]  /*05c0*/  IADD3 R15, PT, PT, R8, R9, RZ ;  /* 0x00000009080f7210 */ /* 0x000fe20007ffe0ff */
[----:B------:R-:W-:-:S06]  /*05d0*/  IMAD R17, R9, R0, R7 ;  /* 0x0000000009117224 */ /* 0x000fcc00078e0207 */
[----:B------:R-:W3:Y:S01]  /*05e0*/  LDC.64 R10, c[0x0][0x390] ;  /* 0x0000e400ff0a7b82 */ /* 0x000ee20000000a00 */
[----:B--2---:R-:W-:-:S05]  /*05f0*/  IMAD.WIDE R4, R15, 0x4, R4 ;  /* 0x000000040f047825 */ /* 0x004fca00078e0204 */
[----:B------:R-:W2:Y:S01]  /*0600*/  LDG.E R12, desc[UR6][R4.64] ;  /* 0x00000006040c7981 */ /* 0x000ea2000c1e1900 */
[----:B---3--:R-:W-:-:S05]  /*0610*/  IMAD.WIDE R10, R17, 0x4, R10 ;  /* 0x00000004110a7825 */ /* 0x008fca00078e020a */
[----:B------:R-:W2:Y:S02]  /*0620*/  LDG.E R14, desc[UR6][R10.64] ;  /* 0x000000060a0e7981 */ /* 0x000ea4000c1e1900 */
[----:B--2---:R-:W-:Y:S01]  /*0630*/  FFMA R17, R12, R14, R13 ;  /* 0x0000000e0c117223 */ /* 0x004fe2000000000d */
[----:B01----:R-:W-:-:S04]  /*0640*/  IMAD.WIDE R12, R0, 0x4, R10 ;  /* 0x00000004000c7825 */ /* 0x003fc800078e020a */
[----:B------:R2:W-:Y:S04]  /*0650*/  STG.E desc[UR6][R2.64], R17 ;  /* 0x0000001102007986 */ /* 0x0005e8000c101906 */
[----:B------:R-:W3:Y:S04]  /*0660*/  LDG.E R14, desc[UR6][R4.64+0x4] ;  /* 0x00000406040e7981 */ /* 0x000ee8000c1e1900 */
[----:B------:R-:W3:Y:S02]  /*0670*/  LDG.E R15, desc[UR6][R12.64] ;  /* 0x000000060c0f7981 */ /* 0x000ee4000c1e1900 */
[----:B---3--:R-:W-:Y:S01]  /*0680*/  FFMA R19, R14, R15, R17 ;  /* 0x0000000f0e137223 */ /* 0x008fe20000000011 */
[----:B------:R-:W-:-:S04]  /*0690*/  IMAD.WIDE R14, R0, 0x4, R12 ;  /* 0x00000004000e7825 */ /* 0x000fc800078e020c */
[----:B------:R2:W-:Y:S04]  /*06a0*/  STG.E desc[UR6][R2.64], R19 ;  /* 0x0000001302007986 */ /* 0x0005e8000c101906 */
[----:B------:R-:W3:Y:S04]  /*06b0*/  LDG.E R18, desc[UR6][R4.64+0x8] ;  /* 0x0000080604127981 */ /* 0x000ee8000c1e1900 */
[----:B------:R-:W3:Y:S01]  /*06c0*/  LDG.E R20, desc[UR6][R14.64] ;  /* 0x000000060e147981 */ /* 0x000ee2000c1e1900 */
[----:B------:R-:W-:-:S04]  /*06d0*/  IMAD.WIDE R10, R0, 0x4, R14 ;  /* 0x00000004000a7825 */ /* 0x000fc800078e020e */
[----:B---3--:R-:W-:-:S05]  /*06e0*/  FFMA R21, R18, R20, R19 ;  /* 0x0000001412157223 */ /* 0x008fca0000000013 */
[----:B------:R2:W-:Y:S04]  /*06f0*/  STG.E desc[UR6][R2.64], R21 ;  /* 0x0000001502007986 */ /* 0x0005e8000c101906 */
[----:B------:R-:W3:Y:S04]  /*0700*/  LDG.E R18, desc[UR6][R4.64+0xc] ;  /* 0x00000c0604127981 */ /* 0x000ee8000c1e1900 */
[----:B------:R-:W3:Y:S01]  /*0710*/  LDG.E R10, desc[UR6][R10.64] ;  /* 0x000000060a0a7981 */ /* 0x000ee2000c1e1900 */
[----:B------:R-:W-:Y:S01]  /*0720*/  IADD3 R9, PT, PT, R9, 0x4, RZ ;  /* 0x0000000409097810 */ /* 0x000fe20007ffe0ff */
[----:B---3--:R-:W-:-:S05]  /*0730*/  FFMA R13, R18, R10, R21 ;  /* 0x0000000a120d7223 */ /* 0x008fca0000000015 */
[----:B------:R2:W-:Y:S02]  /*0740*/  STG.E desc[UR6][R2.64], R13 ;  /* 0x0000000d02007986 */ /* 0x0005e4000c101906 */
.L_x_3:
[----:B------:R-:W-:Y:S05]  /*0750*/  @!P1 EXIT ;  /* 0x000000000000994d */ /* 0x000fea0003800000 */
[----:B------:R-:W-:Y:S02]  /*0760*/  ISETP.NE.AND P0, PT, R16, 0x1, PT ;  /* 0x000000011000780c */ /* 0x000fe40003f05270 */
[----:B------:R-:W-:-:S04]  /*0770*/  LOP3.LUT R6, R6, 0x1, RZ, 0xc0, !PT ;  /* 0x0000000106067812 */ /* 0x000fc800078ec0ff */
[----:B------:R-:W-:-:S07]  /*0780*/  ISETP.NE.U32.AND P1, PT, R6, 0x1, PT ;  /* 0x000000010600780c */ /* 0x000fce0003f25070 */
[----:B------:R-:W-:Y:S06]  /*0790*/  @!P0 BRA `(.L_x_4) ;  /* 0x0000000000408947 */ /* 0x000fec0003800000 */
[----:B------:R-:W3:Y:S01]  /*07a0*/  LDC.64 R4, c[0x0][0x380] ;  /* 0x0000e000ff047b82 */ /* 0x000ee20000000a00 */
[----:B------:R-:W-:Y:S01]  /*07b0*/  IADD3 R15, PT, PT, R8, R9, RZ ;  /* 0x00000009080f7210 */ /* 0x000fe20007ffe0ff */
[----:B--2---:R-:W-:-:S06]  /*07c0*/  IMAD R17, R9, R0, R7 ;  /* 0x0000000009117224 */ /* 0x004fcc00078e0207 */
[----:B------:R-:W2:Y:S01]  /*07d0*/  LDC.64 R10, c[0x0][0x390] ;  /* 0x0000e400ff0a7b82 */ /* 0x000ea20000000a00 */
[----:B---3--:R-:W-:-:S05]  /*07e0*/  IMAD.WIDE R4, R15, 0x4, R4 ;  /* 0x000000040f047825 */ /* 0x008fca00078e0204 */
[----:B------:R-:W3:Y:S01]  /*07f0*/  LDG.E R6, desc[UR6][R4.64] ;  /* 0x0000000604067981 */ /* 0x000ee2000c1e1900 */
[----:B--2---:R-:W-:-:S05]  /*0800*/  IMAD.WIDE R10, R17, 0x4, R10 ;  /* 0x00000004110a7825 */ /* 0x004fca00078e020a */
[----:B------:R-:W3:Y:S01]  /*0810*/  LDG.E R12, desc[UR6][R10.64] ;  /* 0x000000060a0c7981 */ /* 0x000ee2000c1e1900 */
[----:B------:R-:W-:-:S04]  /*0820*/  IMAD.WIDE R14, R0, 0x4, R10 ;  /* 0x00000004000e7825 */ /* 0x000fc800078e020a */
[----:B---3--:R-:W-:-:S05]  /*0830*/  FFMA R17, R6, R12, R13 ;  /* 0x0000000c06117223 */ /* 0x008fca000000000d */
[----:B------:R3:W-:Y:S04]  /*0840*/  STG.E desc[UR6][R2.64], R17 ;  /* 0x0000001102007986 */ /* 0x0007e8000c101906 */
[----:B------:R-:W0:Y:S04]  /*0850*/  LDG.E R6, desc[UR6][R4.64+0x4] ;  /* 0x0000040604067981 */ /* 0x000e28000c1e1900 */
[----:B------:R-:W0:Y:S01]  /*0860*/  LDG.E R14, desc[UR6][R14.64] ;  /* 0x000000060e0e7981 */ /* 0x000e22000c1e1900 */
[----:B------:R-:W-:Y:S01]  /*0870*/  IADD3 R9, PT, PT, R9, 0x2, RZ ;  /* 0x0000000209097810 */ /* 0x000fe20007ffe0ff */
[----:B01----:R-:W-:-:S05]  /*0880*/  FFMA R13, R6, R14, R17 ;  /* 0x0000000e060d7223 */ /* 0x003fca0000000011 */
[----:B------:R3:W-:Y:S02]  /*0890*/  STG.E desc[UR6][R2.64], R13 ;  /* 0x0000000d02007986 */ /* 0x0007e4000c101906 */
.L_x_4:
[----:B------:R-:W-:Y:S05]  /*08a0*/  @P1 EXIT ;  /* 0x000000000000194d */ /* 0x000fea0003800000 */
[----:B------:R-:W4:Y:S01]  /*08b0*/  LDC.64 R4, c[0x0][0x380] ;  /* 0x0000e000ff047b82 */ /* 0x000f220000000a00 */
[----:B------:R-:W-:Y:S01]  /*08c0*/  IADD3 R15, PT, PT, R8, R9, RZ ;  /* 0x00000009080f7210 */ /* 0x000fe20007ffe0ff */
[----:B------:R-:W-:-:S06]  /*08d0*/  IMAD R7, R9, R0, R7 ;  /* 0x0000000009077224 */ /* 0x000fcc00078e0207 */
[----:B------:R-:W5:Y:S01]  /*08e0*/  LDC.64 R10, c[0x0][0x390] ;  /* 0x0000e400ff0a7b82 */ /* 0x000f620000000a00 */
[----:B----4-:R-:W-:-:S06]  /*08f0*/  IMAD.WIDE R4, R15, 0x4, R4 ;  /* 0x000000040f047825 */ /* 0x010fcc00078e0204 */
[----:B------:R-:W0:Y:S01]  /*0900*/  LDG.E R4, desc[UR6][R4.64] ;  /* 0x0000000604047981 */ /* 0x000e22000c1e1900 */
[----:B-----5:R-:W-:-:S06]  /*0910*/  IMAD.WIDE R6, R7, 0x4, R10 ;  /* 0x0000000407067825 */ /* 0x020fcc00078e020a */
[----:B------:R-:W0:Y:S02]  /*0920*/  LDG.E R6, desc[UR6][R6.64] ;  /* 0x0000000606067981 */ /* 0x000e24000c1e1900 */
[----:B0123--:R-:W-:-:S05]  /*0930*/  FFMA R13, R4, R6, R13 ;  /* 0x00000006040d7223 */ /* 0x00ffca000000000d */
[----:B------:R-:W-:Y:S01]  /*0940*/  STG.E desc[UR6][R2.64], R13 ;  /* 0x0000000d02007986 */ /* 0x000fe2000c101906 */
[----:B------:R-:W-:Y:S05]  /*0950*/  EXIT ;  /* 0x000000000000794d */ /* 0x000fea0003800000 */
.L_x_5:
        /* <DEDUP_REMOVED lines=10> */
.L_x_7:


//--------------------- .nv.shared.reserved.0     --------------------------
	.section	.nv.shared.reserved.0,"aw",@nobits
	.weak		__nv_reservedSMEM_offset_0_alias
	.size		__nv_reservedSMEM_offset_0_alias, 0, 64
	.other		__nv_reservedSMEM_offset_0_alias,@"STO_CUDA_RESERVED_SHARED STV_DEFAULT"
__nv_reservedSMEM_offset_0_alias:
	.zero		0
	.zero		64


//--------------------- .nv.constant0._Z16relu_forward_gpuPfS_i --------------------------
	.section	.nv.constant0._Z16relu_forward_gpuPfS_i,"a",@progbits
	.sectionflags	@""
	.align	4
.nv.constant0._Z16relu_forward_gpuPfS_i:
	.zero		916


//--------------------- .nv.constant0._Z18linear_forward_gpuPfS_S_S_ii --------------------------
	.section	.nv.constant0._Z18linear_forward_gpuPfS_S_S_ii,"a",@progbits
	.sectionflags	@""
	.align	4
.nv.constant0._Z18linear_forward_gpuPfS_S_S_ii:
	.zero		936


//--------------------- SYMBOLS --------------------------

	.type		.nv.reservedSmem.offset0,@object
	.size		.nv.reservedSmem.offset0,0x4
